//
// Generated by NVIDIA NVVM Compiler
//
// Compiler Build ID: CL-36424714
// Cuda compilation tools, release 13.0, V13.0.88
// Based on NVVM 20.0.0
//

.version 9.0
.target sm_100
.address_size 64


.func  (.param .b64 func_retval0) _Z22mirror_solve_nodeLayerilll(
	.param .b32 _Z22mirror_solve_nodeLayerilll_param_0,
	.param .b64 _Z22mirror_solve_nodeLayerilll_param_1,
	.param .b64 _Z22mirror_solve_nodeLayerilll_param_2,
	.param .b64 _Z22mirror_solve_nodeLayerilll_param_3
)
{
	.reg .pred 	%p<4>;
	.reg .b32 	%r<5>;
	.reg .b64 	%rd<29>;

	ld.param.u32 	%r1, [_Z22mirror_solve_nodeLayerilll_param_0];
	ld.param.u64 	%rd8, [_Z22mirror_solve_nodeLayerilll_param_1];
	ld.param.u64 	%rd9, [_Z22mirror_solve_nodeLayerilll_param_2];
	ld.param.u64 	%rd10, [_Z22mirror_solve_nodeLayerilll_param_3];
	mov.b32 	%r2, -1;
	shl.b32 	%r3, %r2, %r1;
	not.b32 	%r4, %r3;
	cvt.u64.u32 	%rd1, %r4;
	setp.eq.s64 	%p1, %rd9, %rd1;
	mov.b64 	%rd28, 1;
	@%p1 bra 	$L__BB0_4;
	or.b64  	%rd13, %rd9, %rd8;
	or.b64  	%rd14, %rd13, %rd10;
	not.b64 	%rd15, %rd14;
	and.b64  	%rd26, %rd15, %rd1;
	setp.eq.s64 	%p2, %rd26, 0;
	mov.b64 	%rd28, 0;
	@%p2 bra 	$L__BB0_4;
	mov.b64 	%rd28, 0;
$L__BB0_3:
	neg.s64 	%rd17, %rd26;
	and.b64  	%rd18, %rd26, %rd17;
	or.b64  	%rd19, %rd18, %rd8;
	shr.s64 	%rd20, %rd19, 1;
	or.b64  	%rd21, %rd18, %rd9;
	or.b64  	%rd22, %rd18, %rd10;
	shl.b64 	%rd23, %rd22, 1;
	{ // callseq 0, 0
	.param .b32 param0;
	st.param.b32 	[param0], %r1;
	.param .b64 param1;
	st.param.b64 	[param1], %rd20;
	.param .b64 param2;
	st.param.b64 	[param2], %rd21;
	.param .b64 param3;
	st.param.b64 	[param3], %rd23;
	.param .b64 retval0;
	call.uni (retval0), 
	_Z22mirror_solve_nodeLayerilll, 
	(
	param0, 
	param1, 
	param2, 
	param3
	);
	ld.param.b64 	%rd24, [retval0];
	} // callseq 0
	add.s64 	%rd28, %rd24, %rd28;
	xor.b64  	%rd6, %rd18, %rd26;
	setp.ne.s64 	%p3, %rd18, %rd26;
	mov.u64 	%rd26, %rd6;
	@%p3 bra 	$L__BB0_3;
$L__BB0_4:
	st.param.b64 	[func_retval0], %rd28;
	ret;

}
	// .globl	_Z13dim_nodeLayeriPlS_i
.visible .entry _Z13dim_nodeLayeriPlS_i(
	.param .u32 _Z13dim_nodeLayeriPlS_i_param_0,
	.param .u64 .ptr .align 1 _Z13dim_nodeLayeriPlS_i_param_1,
	.param .u64 .ptr .align 1 _Z13dim_nodeLayeriPlS_i_param_2,
	.param .u32 _Z13dim_nodeLayeriPlS_i_param_3
)
{
	.reg .pred 	%p<2>;
	.reg .b32 	%r<8>;
	.reg .b64 	%rd<14>;

	ld.param.u32 	%r2, [_Z13dim_nodeLayeriPlS_i_param_0];
	ld.param.u64 	%rd1, [_Z13dim_nodeLayeriPlS_i_param_1];
	ld.param.u64 	%rd2, [_Z13dim_nodeLayeriPlS_i_param_2];
	ld.param.u32 	%r3, [_Z13dim_nodeLayeriPlS_i_param_3];
	mov.u32 	%r4, %ntid.x;
	mov.u32 	%r5, %ctaid.x;
	mov.u32 	%r6, %tid.x;
	mad.lo.s32 	%r1, %r4, %r5, %r6;
	setp.ge.s32 	%p1, %r1, %r3;
	@%p1 bra 	$L__BB1_2;
	cvta.to.global.u64 	%rd3, %rd1;
	cvta.to.global.u64 	%rd4, %rd2;
	mul.lo.s32 	%r7, %r1, 3;
	mul.wide.s32 	%rd5, %r7, 8;
	add.s64 	%rd6, %rd3, %rd5;
	ld.global.u64 	%rd7, [%rd6];
	ld.global.u64 	%rd8, [%rd6+8];
	ld.global.u64 	%rd9, [%rd6+16];
	{ // callseq 1, 0
	.param .b32 param0;
	st.param.b32 	[param0], %r2;
	.param .b64 param1;
	st.param.b64 	[param1], %rd7;
	.param .b64 param2;
	st.param.b64 	[param2], %rd8;
	.param .b64 param3;
	st.param.b64 	[param3], %rd9;
	.param .b64 retval0;
	call.uni (retval0), 
	_Z22mirror_solve_nodeLayerilll, 
	(
	param0, 
	param1, 
	param2, 
	param3
	);
	ld.param.b64 	%rd10, [retval0];
	} // callseq 1
	mul.wide.s32 	%rd12, %r1, 8;
	add.s64 	%rd13, %rd4, %rd12;
	st.global.u64 	[%rd13], %rd10;
$L__BB1_2:
	ret;

}


// ===== COMPILED SASS (sm_100) =====

	.target	sm_100

	.elftype	@"ET_EXEC"


//--------------------- .note.nv.tkinfo           --------------------------
	.section	.note.nv.tkinfo,"",@"SHT_NOTE"
	.sectionflags	@"SHF_NOTE_NV_TKINFO"
	.tkinfo
        /*0018*/ 	.word	0x00000002
        /*0030*/ 	.string	""
        /*0030*/ 	.string	"ptxas"
        /*0030*/ 	.string	"Cuda compilation tools, release 13.0, V13.0.88"
        /*0030*/ 	.string	"Build cuda_13.0.r13.0/compiler.36424714_0"
        /*0030*/ 	.string	"-arch sm_100 -m 64 "



//--------------------- .note.nv.cuinfo           --------------------------
	.section	.note.nv.cuinfo,"",@"SHT_NOTE"
	.sectionflags	@"SHF_NOTE_NV_CUINFO"
        /*0018*/ 	.short	0x0002
        /*001a*/ 	.short	0x0064
        /*001c*/ 	.short	0x0082
	.zero		2


//--------------------- .nv.info                  --------------------------
	.section	.nv.info,"",@"SHT_CUDA_INFO"
	.align	4


	//----- nvinfo : EIATTR_REGCOUNT
	.align		4
        /*0000*/ 	.byte	0x04, 0x2f
        /*0002*/ 	.short	(.L_1 - .L_0)
	.align		4
.L_0:
        /*0004*/ 	.word	index@(_Z13dim_nodeLayeriPlS_i)
        /*0008*/ 	.word	0x00000028


	//----- nvinfo : EIATTR_FRAME_SIZE
	.align		4
.L_1:
        /*000c*/ 	.byte	0x04, 0x11
        /*000e*/ 	.short	(.L_3 - .L_2)
	.align		4
.L_2:
        /*0010*/ 	.word	index@($_Z13dim_nodeLayeriPlS_i$_Z22mirror_solve_nodeLayerilll)
        /*0014*/ 	.word	0x00000000


	//----- nvinfo : EIATTR_FRAME_SIZE
	.align		4
.L_3:
        /*0018*/ 	.byte	0x04, 0x11
        /*001a*/ 	.short	(.L_5 - .L_4)
	.align		4
.L_4:
        /*001c*/ 	.word	index@(_Z13dim_nodeLayeriPlS_i)
        /*0020*/ 	.word	0x00000000


	//----- nvinfo : EIATTR_MIN_STACK_SIZE
	.align		4
.L_5:
        /*0024*/ 	.byte	0x04, 0x12
        /*0026*/ 	.short	(.L_7 - .L_6)
	.align		4
.L_6:
        /*0028*/ 	.word	index@(_Z13dim_nodeLayeriPlS_i)
        /*002c*/ 	.word	0x00000000
.L_7:


//--------------------- .nv.compat                --------------------------
	.section	.nv.compat,"",@"SHT_CUDA_COMPAT_INFO"
	.align	4
        /*0000*/ 	.byte	0x02, 0x09, 0x00, 0x00, 0x02, 0x02, 0x01, 0x00, 0x02, 0x05, 0x05, 0x00, 0x03, 0x07, 0x01, 0x01
        /*0010*/ 	.byte	0x02, 0x03, 0x00, 0x00, 0x02, 0x06, 0x01, 0x00, 0x04, 0x0b, 0x08, 0x00, 0x09, 0x00, 0x00, 0x00
        /*0020*/ 	.byte	0x00, 0x00, 0x00, 0x00


//--------------------- .nv.info._Z13dim_nodeLayeriPlS_i --------------------------
	.section	.nv.info._Z13dim_nodeLayeriPlS_i,"",@"SHT_CUDA_INFO"
	.sectionflags	@""
	.align	4


	//----- nvinfo : EIATTR_CUDA_API_VERSION
	.align		4
        /*0000*/ 	.byte	0x04, 0x37
        /*0002*/ 	.short	(.L_9 - .L_8)
.L_8:
        /*0004*/ 	.word	0x00000082


	//----- nvinfo : EIATTR_KPARAM_INFO
	.align		4
.L_9:
        /*0008*/ 	.byte	0x04, 0x17
        /*000a*/ 	.short	(.L_11 - .L_10)
.L_10:
        /*000c*/ 	.word	0x00000000
        /*0010*/ 	.short	0x0003
        /*0012*/ 	.short	0x0018
        /*0014*/ 	.byte	0x00, 0xf0, 0x11, 0x00


	//----- nvinfo : EIATTR_KPARAM_INFO
	.align		4
.L_11:
        /*0018*/ 	.byte	0x04, 0x17
        /*001a*/ 	.short	(.L_13 - .L_12)
.L_12:
        /*001c*/ 	.word	0x00000000
        /*0020*/ 	.short	0x0002
        /*0022*/ 	.short	0x0010
        /*0024*/ 	.byte	0x00, 0xf5, 0x21, 0x00


	//----- nvinfo : EIATTR_KPARAM_INFO
	.align		4
.L_13:
        /*0028*/ 	.byte	0x04, 0x17
        /*002a*/ 	.short	(.L_15 - .L_14)
.L_14:
        /*002c*/ 	.word	0x00000000
        /*0030*/ 	.short	0x0001
        /*0032*/ 	.short	0x0008
        /*0034*/ 	.byte	0x00, 0xf5, 0x21, 0x00


	//----- nvinfo : EIATTR_KPARAM_INFO
	.align		4
.L_15:
        /*0038*/ 	.byte	0x04, 0x17
        /*003a*/ 	.short	(.L_17 - .L_16)
.L_16:
        /*003c*/ 	.word	0x00000000
        /*0040*/ 	.short	0x0000
        /*0042*/ 	.short	0x0000
        /*0044*/ 	.byte	0x00, 0xf0, 0x11, 0x00


	//----- nvinfo : EIATTR_SPARSE_MMA_MASK
	.align		4
.L_17:
        /*0048*/ 	.byte	0x03, 0x50
        /*004a*/ 	.short	0x0000


	//----- nvinfo : EIATTR_MAXREG_COUNT
	.align		4
        /*004c*/ 	.byte	0x03, 0x1b
        /*004e*/ 	.short	0x00ff


	//----- nvinfo : EIATTR_MERCURY_ISA_VERSION
	.align		4
        /*0050*/ 	.byte	0x03, 0x5f
        /*0052*/ 	.short	0x0101


	//----- nvinfo : EIATTR_VRC_CTA_INIT_COUNT
	.align		4
        /*0054*/ 	.byte	0x02, 0x4a
	.zero		1
	.zero		1


	//----- nvinfo : EIATTR_EXIT_INSTR_OFFSETS
	.align		4
        /*0058*/ 	.byte	0x04, 0x1c
        /*005a*/ 	.short	(.L_19 - .L_18)


	//   ....[0]....
.L_18:
        /*005c*/ 	.word	0x00000070


	//   ....[1]....
        /*0060*/ 	.word	0x00000170


	//----- nvinfo : EIATTR_CRS_STACK_SIZE
	.align		4
.L_19:
        /*0064*/ 	.byte	0x04, 0x1e
        /*0066*/ 	.short	(.L_21 - .L_20)
.L_20:
        /*0068*/ 	.word	0x00000000


	//----- nvinfo : EIATTR_CBANK_PARAM_SIZE
	.align		4
.L_21:
        /*006c*/ 	.byte	0x03, 0x19
        /*006e*/ 	.short	0x001c


	//----- nvinfo : EIATTR_PARAM_CBANK
	.align		4
        /*0070*/ 	.byte	0x04, 0x0a
        /*0072*/ 	.short	(.L_23 - .L_22)
	.align		4
.L_22:
        /*0074*/ 	.word	index@(.nv.constant0._Z13dim_nodeLayeriPlS_i)
        /*0078*/ 	.short	0x0380
        /*007a*/ 	.short	0x001c


	//----- nvinfo : EIATTR_SW_WAR
	.align		4
.L_23:
        /*007c*/ 	.byte	0x04, 0x36
        /*007e*/ 	.short	(.L_25 - .L_24)
.L_24:
        /*0080*/ 	.word	0x00000008
.L_25:


//--------------------- .nv.callgraph             --------------------------
	.section	.nv.callgraph,"",@"SHT_CUDA_CALLGRAPH"
	.align	4
	.sectionentsize	8
	.align		4
        /*0000*/ 	.word	0x00000000
	.align		4
        /*0004*/ 	.word	0xffffffff
	.align		4
        /*0008*/ 	.word	0x00000000
	.align		4
        /*000c*/ 	.word	0xfffffffe
	.align		4
        /*0010*/ 	.word	0x00000000
	.align		4
        /*0014*/ 	.word	0xfffffffd
	.align		4
        /*0018*/ 	.word	0x00000000
	.align		4
        /*001c*/ 	.word	0xfffffffc


//--------------------- .text._Z13dim_nodeLayeriPlS_i --------------------------
	.section	.text._Z13dim_nodeLayeriPlS_i,"ax",@progbits
	.align	128
        .global         _Z13dim_nodeLayeriPlS_i
        .type           _Z13dim_nodeLayeriPlS_i,@function
        .size           _Z13dim_nodeLayeriPlS_i,(.L_x_4 - _Z13dim_nodeLayeriPlS_i)
        .other          _Z13dim_nodeLayeriPlS_i,@"STO_CUDA_ENTRY STV_DEFAULT"
_Z13dim_nodeLayeriPlS_i:
.text._Z13dim_nodeLayeriPlS_i:
[----:B------:R-:W0:Y:S01]  /*0000*/  LDC R1, c[0x0][0x37c] ;  /* 0x0000df00ff017b82 */ /* 0x000e220000000800 */
[----:B------:R-:W1:Y:S01]  /*0010*/  S2R R2, SR_CTAID.X ;  /* 0x0000000000027919 */ /* 0x000e620000002500 */
[----:B------:R-:W1:Y:S01]  /*0020*/  LDCU UR4, c[0x0][0x360] ;  /* 0x00006c00ff0477ac */ /* 0x000e620008000800 */
[----:B------:R-:W1:Y:S01]  /*0030*/  S2R R3, SR_TID.X ;  /* 0x0000000000037919 */ /* 0x000e620000002100 */
[----:B------:R-:W2:Y:S01]  /*0040*/  LDCU UR5, c[0x0][0x398] ;  /* 0x00007300ff0577ac */ /* 0x000ea20008000800 */
[----:B-1----:R-:W-:-:S05]  /*0050*/  IMAD R2, R2, UR4, R3 ;  /* 0x0000000402027c24 */ /* 0x002fca000f8e0203 */
[----:B--2---:R-:W-:-:S13]  /*0060*/  ISETP.GE.AND P0, PT, R2, UR5, PT ;  /* 0x0000000502007c0c */ /* 0x004fda000bf06270 */
[----:B0-----:R-:W-:Y:S05]  /*0070*/  @P0 EXIT ;  /* 0x000000000000094d */ /* 0x001fea0003800000 */
[----:B------:R-:W0:Y:S01]  /*0080*/  LDC.64 R12, c[0x0][0x388] ;  /* 0x0000e200ff0c7b82 */ /* 0x000e220000000a00 */
[----:B------:R-:W1:Y:S01]  /*0090*/  LDCU.64 UR36, c[0x0][0x358] ;  /* 0x00006b00ff2477ac */ /* 0x000e620008000a00 */
[----:B------:R-:W-:-:S04]  /*00a0*/  IMAD R3, R2, 0x3, RZ ;  /* 0x0000000302037824 */ /* 0x000fc800078e02ff */
[----:B0-----:R-:W-:-:S05]  /*00b0*/  IMAD.WIDE R12, R3, 0x8, R12 ;  /* 0x00000008030c7825 */ /* 0x001fca00078e020c */
[----:B-1----:R0:W5:Y:S04]  /*00c0*/  LDG.E.64 R6, desc[UR36][R12.64] ;  /* 0x000000240c067981 */ /* 0x002168000c1e1b00 */
[----:B------:R0:W5:Y:S04]  /*00d0*/  LDG.E.64 R8, desc[UR36][R12.64+0x8] ;  /* 0x000008240c087981 */ /* 0x000168000c1e1b00 */
[----:B------:R0:W5:Y:S01]  /*00e0*/  LDG.E.64 R10, desc[UR36][R12.64+0x10] ;  /* 0x000010240c0a7981 */ /* 0x000162000c1e1b00 */
[----:B------:R-:W1:Y:S01]  /*00f0*/  LDCU UR4, c[0x0][0x380] ;  /* 0x00007000ff0477ac */ /* 0x000e620008000800 */
[----:B------:R-:W-:Y:S01]  /*0100*/  MOV R20, 0x140 ;  /* 0x0000014000147802 */ /* 0x000fe20000000f00 */
[----:B------:R-:W-:-:S02]  /*0110*/  IMAD.MOV.U32 R21, RZ, RZ, 0x0 ;  /* 0x00000000ff157424 */ /* 0x000fc400078e00ff */
[----:B01----:R-:W-:-:S07]  /*0120*/  IMAD.U32 R4, RZ, RZ, UR4 ;  /* 0x00000004ff047e24 */ /* 0x003fce000f8e00ff */
[----:B-----5:R-:W-:Y:S05]  /*0130*/  CALL.REL.NOINC `($_Z13dim_nodeLayeriPlS_i$_Z22mirror_solve_nodeLayerilll) ;  /* 0x0000000000107944 */ /* 0x020fea0003c00000 */
[----:B------:R-:W0:Y:S02]  /*0140*/  LDC.64 R6, c[0x0][0x390] ;  /* 0x0000e400ff067b82 */ /* 0x000e240000000a00 */
[----:B0-----:R-:W-:-:S05]  /*0150*/  IMAD.WIDE R2, R2, 0x8, R6 ;  /* 0x0000000802027825 */ /* 0x001fca00078e0206 */
[----:B------:R-:W-:Y:S01]  /*0160*/  STG.E.64 desc[UR36][R2.64], R4 ;  /* 0x0000000402007986 */ /* 0x000fe2000c101b24 */
[----:B------:R-:W-:Y:S05]  /*0170*/  EXIT ;  /* 0x000000000000794d */ /* 0x000fea0003800000 */
        .type           $_Z13dim_nodeLayeriPlS_i$_Z22mirror_solve_nodeLayerilll,@function
        .size           $_Z13dim_nodeLayeriPlS_i$_Z22mirror_solve_nodeLayerilll,(.L_x_4 - $_Z13dim_nodeLayeriPlS_i$_Z22mirror_solve_nodeLayerilll)
$_Z13dim_nodeLayeriPlS_i$_Z22mirror_solve_nodeLayerilll:
[----:B------:R-:W-:-:S05]  /*0180*/  VIADD R1, R1, 0xffffffc0 ;  /* 0xffffffc001017836 */ /* 0x000fca0000000000 */
[----:B------:R-:W-:Y:S04]  /*0190*/  STL [R1+0x3c], R37 ;  /* 0x00003c2501007387 */ /* 0x000fe80000100800 */
[----:B------:R-:W-:Y:S04]  /*01a0*/  STL [R1+0x38], R31 ;  /* 0x0000381f01007387 */ /* 0x000fe80000100800 */
[----:B------:R-:W-:Y:S04]  /*01b0*/  STL [R1+0x34], R29 ;  /* 0x0000341d01007387 */ /* 0x000fe80000100800 */
[----:B------:R0:W-:Y:S04]  /*01c0*/  STL [R1+0x30], R27 ;  /* 0x0000301b01007387 */ /* 0x0001e80000100800 */
[----:B------:R1:W-:Y:S04]  /*01d0*/  STL [R1+0x2c], R26 ;  /* 0x00002c1a01007387 */ /* 0x0003e80000100800 */
[----:B------:R2:W-:Y:S01]  /*01e0*/  STL [R1+0x28], R25 ;  /* 0x0000281901007387 */ /* 0x0005e20000100800 */
[----:B0-----:R-:W-:-:S03]  /*01f0*/  IMAD.MOV.U32 R27, RZ, RZ, R6 ;  /* 0x000000ffff1b7224 */ /* 0x001fc600078e0006 */
[----:B------:R-:W-:Y:S01]  /*0200*/  STL [R1+0x24], R24 ;  /* 0x0000241801007387 */ /* 0x000fe20000100800 */
[----:B-1----:R-:W0:Y:S05]  /*0210*/  BMOV.32.CLEAR R26, B6 ;  /* 0x00000000061a7355 */ /* 0x002e2a0000100000 */
[----:B------:R1:W-:Y:S01]  /*0220*/  STL [R1+0x20], R23 ;  /* 0x0000201701007387 */ /* 0x0003e20000100800 */
[----:B--2---:R-:W-:-:S03]  /*0230*/  IMAD.MOV.U32 R25, RZ, RZ, R7 ;  /* 0x000000ffff197224 */ /* 0x004fc600078e0007 */
[----:B------:R2:W-:Y:S04]  /*0240*/  STL [R1+0x1c], R22 ;  /* 0x00001c1601007387 */ /* 0x0005e80000100800 */
[----:B------:R-:W-:Y:S01]  /*0250*/  STL [R1+0x18], R21 ;  /* 0x0000181501007387 */ /* 0x000fe20000100800 */
[----:B-1----:R-:W-:-:S03]  /*0260*/  IMAD.MOV.U32 R23, RZ, RZ, R9 ;  /* 0x000000ffff177224 */ /* 0x002fc600078e0009 */
[----:B------:R-:W-:Y:S01]  /*0270*/  STL [R1+0x14], R20 ;  /* 0x0000141401007387 */ /* 0x000fe20000100800 */
[----:B--2---:R-:W-:-:S03]  /*0280*/  IMAD.MOV.U32 R22, RZ, RZ, R4 ;  /* 0x000000ffff167224 */ /* 0x004fc600078e0004 */
[----:B------:R1:W-:Y:S04]  /*0290*/  STL [R1+0x10], R19 ;  /* 0x0000101301007387 */ /* 0x0003e80000100800 */
[----:B------:R2:W-:Y:S04]  /*02a0*/  STL [R1+0xc], R18 ;  /* 0x00000c1201007387 */ /* 0x0005e80000100800 */
[----:B------:R3:W-:Y:S01]  /*02b0*/  STL [R1+0x8], R17 ;  /* 0x0000081101007387 */ /* 0x0007e20000100800 */
[----:B-1----:R-:W-:-:S03]  /*02c0*/  IMAD.MOV.U32 R19, RZ, RZ, R10 ;  /* 0x000000ffff137224 */ /* 0x002fc600078e000a */
[----:B------:R1:W-:Y:S01]  /*02d0*/  STL [R1+0x4], R16 ;  /* 0x0000041001007387 */ /* 0x0003e20000100800 */
[----:B--2---:R-:W-:-:S03]  /*02e0*/  IMAD.MOV.U32 R18, RZ, RZ, R8 ;  /* 0x000000ffff127224 */ /* 0x004fc600078e0008 */
[----:B------:R1:W-:Y:S01]  /*02f0*/  STL [R1], R2 ;  /* 0x0000000201007387 */ /* 0x0003e20000100800 */
[----:B---3--:R-:W-:Y:S02]  /*0300*/  IMAD.MOV.U32 R17, RZ, RZ, R11 ;  /* 0x000000ffff117224 */ /* 0x008fe400078e000b */
[----:B------:R-:W-:Y:S01]  /*0310*/  IMAD.MOV.U32 R3, RZ, RZ, -0x1 ;  /* 0xffffffffff037424 */ /* 0x000fe200078e00ff */
[----:B------:R-:W-:Y:S01]  /*0320*/  BSSY.RECONVERGENT B6, `(.L_x_0) ;  /* 0x000002b000067945 */ /* 0x000fe20003800200 */
[----:B------:R-:W-:Y:S02]  /*0330*/  IMAD.MOV.U32 R29, RZ, RZ, 0x1 ;  /* 0x00000001ff1d7424 */ /* 0x000fe400078e00ff */
[----:B------:R-:W-:Y:S01]  /*0340*/  IMAD.MOV.U32 R24, RZ, RZ, RZ ;  /* 0x000000ffff187224 */ /* 0x000fe200078e00ff */
[----:B------:R-:W-:-:S04]  /*0350*/  SHF.L.U32 R0, R3, R22, RZ ;  /* 0x0000001603007219 */ /* 0x000fc800000006ff */
[----:B------:R-:W-:-:S04]  /*0360*/  LOP3.LUT R0, RZ, R0, RZ, 0x33, !PT ;  /* 0x00000000ff007212 */ /* 0x000fc800078e33ff */
[----:B------:R-:W-:-:S04]  /*0370*/  ISETP.NE.U32.AND P0, PT, R18, R0, PT ;  /* 0x000000001200720c */ /* 0x000fc80003f05070 */
[----:B------:R-:W-:-:S13]  /*0380*/  ISETP.NE.AND.EX P0, PT, R23, RZ, PT, P0 ;  /* 0x000000ff1700720c */ /* 0x000fda0003f05300 */
[----:B01----:R-:W-:Y:S05]  /*0390*/  @!P0 BRA `(.L_x_1) ;  /* 0x00000000008c8947 */ /* 0x003fea0003800000 */
[----:B------:R-:W-:Y:S01]  /*03a0*/  LOP3.LUT R37, R19, R18, R27, 0xfe, !PT ;  /* 0x0000001213257212 */ /* 0x000fe200078efe1b */
[----:B------:R-:W-:Y:S02]  /*03b0*/  HFMA2 R29, -RZ, RZ, 0, 0 ;  /* 0x00000000ff1d7431 */ /* 0x000fe400000001ff */
[----:B------:R-:W-:Y:S01]  /*03c0*/  IMAD.MOV.U32 R24, RZ, RZ, RZ ;  /* 0x000000ffff187224 */ /* 0x000fe200078e00ff */
[----:B------:R-:W-:-:S04]  /*03d0*/  LOP3.LUT R37, R37, R0, RZ, 0xc, !PT ;  /* 0x0000000025257212 */ /* 0x000fc800078e0cff */
[----:B------:R-:W-:-:S04]  /*03e0*/  ISETP.NE.U32.AND P0, PT, R37, RZ, PT ;  /* 0x000000ff2500720c */ /* 0x000fc80003f05070 */
[----:B------:R-:W-:-:S13]  /*03f0*/  ISETP.NE.AND.EX P0, PT, RZ, RZ, PT, P0 ;  /* 0x000000ffff00720c */ /* 0x000fda0003f05300 */
[----:B------:R-:W-:Y:S05]  /*0400*/  @!P0 BRA `(.L_x_1) ;  /* 0x0000000000708947 */ /* 0x000fea0003800000 */
[----:B------:R-:W-:Y:S02]  /*0410*/  IMAD.MOV.U32 R31, RZ, RZ, RZ ;  /* 0x000000ffff1f7224 */ /* 0x000fe400078e00ff */
[----:B------:R-:W-:Y:S02]  /*0420*/  IMAD.MOV.U32 R29, RZ, RZ, RZ ;  /* 0x000000ffff1d7224 */ /* 0x000fe400078e00ff */
[----:B------:R-:W-:-:S07]  /*0430*/  IMAD.MOV.U32 R24, RZ, RZ, RZ ;  /* 0x000000ffff187224 */ /* 0x000fce00078e00ff */
.L_x_2:
[----:B------:R-:W-:Y:S01]  /*0440*/  IADD3 R16, P0, PT, RZ, -R37, RZ ;  /* 0x80000025ff107210 */ /* 0x000fe20007f1e0ff */
[----:B------:R-:W-:Y:S01]  /*0450*/  IMAD.MOV.U32 R4, RZ, RZ, R22 ;  /* 0x000000ffff047224 */ /* 0x000fe200078e0016 */
[----:B------:R-:W-:Y:S01]  /*0460*/  MOV R20, 0x560 ;  /* 0x0000056000147802 */ /* 0x000fe20000000f00 */
[----:B------:R-:W-:Y:S01]  /*0470*/  IMAD.MOV.U32 R21, RZ, RZ, 0x0 ;  /* 0x00000000ff157424 */ /* 0x000fe200078e00ff */
[----:B------:R-:W-:Y:S01]  /*0480*/  LOP3.LUT R16, R37, R16, RZ, 0xc0, !PT ;  /* 0x0000001025107212 */ /* 0x000fe200078ec0ff */
[----:B------:R-:W-:-:S03]  /*0490*/  IMAD.X R2, RZ, RZ, ~R31, P0 ;  /* 0x000000ffff027224 */ /* 0x000fc600000e0e1f */
[C---:B------:R-:W-:Y:S02]  /*04a0*/  LOP3.LUT R10, R16.reuse, R19, RZ, 0xfc, !PT ;  /* 0x00000013100a7212 */ /* 0x040fe400078efcff */
[----:B------:R-:W-:Y:S02]  /*04b0*/  LOP3.LUT R2, R31, R2, RZ, 0xc0, !PT ;  /* 0x000000021f027212 */ /* 0x000fe400078ec0ff */
[----:B------:R-:W-:Y:S02]  /*04c0*/  LOP3.LUT R6, R16, R27, RZ, 0xfc, !PT ;  /* 0x0000001b10067212 */ /* 0x000fe400078efcff */
[C---:B------:R-:W-:Y:S02]  /*04d0*/  LOP3.LUT R11, R2.reuse, R17, RZ, 0xfc, !PT ;  /* 0x00000011020b7212 */ /* 0x040fe400078efcff */
[----:B------:R-:W-:Y:S02]  /*04e0*/  LOP3.LUT R7, R2, R25, RZ, 0xfc, !PT ;  /* 0x0000001902077212 */ /* 0x000fe400078efcff */
[----:B------:R-:W-:-:S02]  /*04f0*/  SHF.L.U64.HI R11, R10, 0x1, R11 ;  /* 0x000000010a0b7819 */ /* 0x000fc4000001020b */
[--C-:B------:R-:W-:Y:S02]  /*0500*/  SHF.R.S64 R6, R6, 0x1, R7.reuse ;  /* 0x0000000106067819 */ /* 0x100fe40000001007 */
[----:B------:R-:W-:Y:S02]  /*0510*/  LOP3.LUT R8, R16, R18, RZ, 0xfc, !PT ;  /* 0x0000001210087212 */ /* 0x000fe400078efcff */
[----:B------:R-:W-:Y:S02]  /*0520*/  SHF.L.U32 R10, R10, 0x1, RZ ;  /* 0x000000010a0a7819 */ /* 0x000fe400000006ff */
[----:B------:R-:W-:Y:S02]  /*0530*/  LOP3.LUT R9, R2, R23, RZ, 0xfc, !PT ;  /* 0x0000001702097212 */ /* 0x000fe400078efcff */
[----:B------:R-:W-:-:S07]  /*0540*/  SHF.R.S32.HI R7, RZ, 0x1, R7 ;  /* 0x00000001ff077819 */ /* 0x000fce0000011407 */
[----:B------:R-:W-:Y:S05]  /*0550*/  CALL.REL.NOINC `($_Z13dim_nodeLayeriPlS_i$_Z22mirror_solve_nodeLayerilll) ;  /* 0xfffffffc00087944 */ /* 0x000fea0003c3ffff */
[----:B------:R-:W-:Y:S02]  /*0560*/  ISETP.NE.U32.AND P0, PT, R16, R37, PT ;  /* 0x000000251000720c */ /* 0x000fe40003f05070 */
[----:B------:R-:W-:Y:S02]  /*0570*/  IADD3 R29, P1, PT, R4, R29, RZ ;  /* 0x0000001d041d7210 */ /* 0x000fe40007f3e0ff */
[----:B------:R-:W-:Y:S02]  /*0580*/  ISETP.NE.AND.EX P0, PT, R2, R31, PT, P0 ;  /* 0x0000001f0200720c */ /* 0x000fe40003f05300 */
[----:B------:R-:W-:Y:S01]  /*0590*/  LOP3.LUT R37, R16, R37, RZ, 0x3c, !PT ;  /* 0x0000002510257212 */ /* 0x000fe200078e3cff */
[----:B------:R-:W-:Y:S01]  /*05a0*/  IMAD.X R24, R5, 0x1, R24, P1 ;  /* 0x0000000105187824 */ /* 0x000fe200008e0618 */
[----:B------:R-:W-:-:S09]  /*05b0*/  LOP3.LUT R31, R2, R31, RZ, 0x3c, !PT ;  /* 0x0000001f021f7212 */ /* 0x000fd200078e3cff */
[----:B------:R-:W-:Y:S05]  /*05c0*/  @P0 BRA `(.L_x_2) ;  /* 0xfffffffc009c0947 */ /* 0x000fea000383ffff */
.L_x_1:
[----:B------:R-:W-:Y:S05]  /*05d0*/  BSYNC.RECONVERGENT B6 ;  /* 0x0000000000067941 */ /* 0x000fea0003800200 */
.L_x_0:
[----:B------:R-:W2:Y:S01]  /*05e0*/  LDL R20, [R1+0x14] ;  /* 0x0000140001147983 */ /* 0x000ea20000100800 */
[----:B------:R0:W-:Y:S05]  /*05f0*/  BMOV.32 B6, R26 ;  /* 0x0000001a06007356 */ /* 0x0001ea0000000000 */
[----:B------:R-:W2:Y:S01]  /*0600*/  LDL R21, [R1+0x18] ;  /* 0x0000180001157983 */ /* 0x000ea20000100800 */
[----:B------:R-:W-:Y:S02]  /*0610*/  IMAD.MOV.U32 R4, RZ, RZ, R29 ;  /* 0x000000ffff047224 */ /* 0x000fe400078e001d */
[----:B------:R-:W-:Y:S01]  /*0620*/  IMAD.MOV.U32 R5, RZ, RZ, R24 ;  /* 0x000000ffff057224 */ /* 0x000fe200078e0018 */
[----:B------:R-:W2:Y:S04]  /*0630*/  LDL R2, [R1] ;  /* 0x0000000001027983 */ /* 0x000ea80000100800 */
[----:B------:R-:W2:Y:S04]  /*0640*/  LDL R16, [R1+0x4] ;  /* 0x0000040001107983 */ /* 0x000ea80000100800 */
[----:B------:R-:W2:Y:S04]  /*0650*/  LDL R17, [R1+0x8] ;  /* 0x0000080001117983 */ /* 0x000ea80000100800 */
[----:B------:R-:W2:Y:S04]  /*0660*/  LDL R18, [R1+0xc] ;  /* 0x00000c0001127983 */ /* 0x000ea80000100800 */
[----:B------:R-:W2:Y:S04]  /*0670*/  LDL R19, [R1+0x10] ;  /* 0x0000100001137983 */ /* 0x000ea80000100800 */
[----:B------:R-:W2:Y:S04]  /*0680*/  LDL R22, [R1+0x1c] ;  /* 0x00001c0001167983 */ /* 0x000ea80000100800 */
[----:B------:R-:W2:Y:S04]  /*0690*/  LDL R23, [R1+0x20] ;  /* 0x0000200001177983 */ /* 0x000ea80000100800 */
[----:B------:R-:W2:Y:S04]  /*06a0*/  LDL R24, [R1+0x24] ;  /* 0x0000240001187983 */ /* 0x000ea80000100800 */
[----:B------:R-:W2:Y:S04]  /*06b0*/  LDL R25, [R1+0x28] ;  /* 0x0000280001197983 */ /* 0x000ea80000100800 */
[----:B0-----:R-:W2:Y:S04]  /*06c0*/  LDL R26, [R1+0x2c] ;  /* 0x00002c00011a7983 */ /* 0x001ea80000100800 */
[----:B------:R-:W2:Y:S04]  /*06d0*/  LDL R27, [R1+0x30] ;  /* 0x00003000011b7983 */ /* 0x000ea80000100800 */
[----:B------:R-:W2:Y:S04]  /*06e0*/  LDL R29, [R1+0x34] ;  /* 0x00003400011d7983 */ /* 0x000ea80000100800 */
[----:B------:R-:W2:Y:S04]  /*06f0*/  LDL R31, [R1+0x38] ;  /* 0x00003800011f7983 */ /* 0x000ea80000100800 */
[----:B------:R0:W2:Y:S02]  /*0700*/  LDL R37, [R1+0x3c] ;  /* 0x00003c0001257983 */ /* 0x0000a40000100800 */
[----:B0-----:R-:W-:Y:S01]  /*0710*/  VIADD R1, R1, 0x40 ;  /* 0x0000004001017836 */ /* 0x001fe20000000000 */
[----:B--2---:R-:W-:Y:S06]  /*0720*/  RET.REL.NODEC R20 `(_Z13dim_nodeLayeriPlS_i) ;  /* 0xfffffff814347950 */ /* 0x004fec0003c3ffff */
.L_x_3:
[----:B------:R-:W-:-:S00]  /*0730*/  BRA `(.L_x_3) ;  /* 0xfffffffc00fc7947 */ /* 0x000fc0000383ffff */
[----:B------:R-:W-:-:S00]  /*0740*/  NOP ;  /* 0x0000000000007918 */ /* 0x000fc00000000000 */
        /* <DEDUP_REMOVED lines=11> */
.L_x_4:


//--------------------- .nv.shared.reserved.0     --------------------------
	.section	.nv.shared.reserved.0,"aw",@nobits
	.weak		__nv_reservedSMEM_offset_0_alias
	.size		__nv_reservedSMEM_offset_0_alias, 0, 64
	.other		__nv_reservedSMEM_offset_0_alias,@"STO_CUDA_RESERVED_SHARED STV_DEFAULT"
__nv_reservedSMEM_offset_0_alias:
	.zero		0
	.zero		64


//--------------------- .nv.constant0._Z13dim_nodeLayeriPlS_i --------------------------
	.section	.nv.constant0._Z13dim_nodeLayeriPlS_i,"a",@progbits
	.sectionflags	@""
	.align	4
.nv.constant0._Z13dim_nodeLayeriPlS_i:
	.zero		924


//--------------------- SYMBOLS --------------------------

	.type		.nv.reservedSmem.offset0,@object
	.size		.nv.reservedSmem.offset0,0x4
